//
// Generated by NVIDIA NVVM Compiler
//
// Compiler Build ID: CL-36424714
// Cuda compilation tools, release 13.0, V13.0.88
// Based on NVVM 20.0.0
//

.version 9.0
.target sm_100
.address_size 64

	// .globl	_Z13ballot_kernelPiS_i

.visible .entry _Z13ballot_kernelPiS_i(
	.param .u64 .ptr .align 1 _Z13ballot_kernelPiS_i_param_0,
	.param .u64 .ptr .align 1 _Z13ballot_kernelPiS_i_param_1,
	.param .u32 _Z13ballot_kernelPiS_i_param_2
)
{
	.reg .pred 	%p<4>;
	.reg .b32 	%r<9>;
	.reg .b64 	%rd<8>;

	ld.param.u64 	%rd1, [_Z13ballot_kernelPiS_i_param_0];
	ld.param.u64 	%rd2, [_Z13ballot_kernelPiS_i_param_1];
	ld.param.u32 	%r2, [_Z13ballot_kernelPiS_i_param_2];
	mov.u32 	%r1, %tid.x;
	setp.ge.u32 	%p1, %r1, %r2;
	@%p1 bra 	$L__BB0_2;
	cvta.to.global.u64 	%rd3, %rd2;
	cvta.to.global.u64 	%rd4, %rd1;
	mov.b32 	%r3, -1;
	shl.b32 	%r4, %r3, %r1;
	and.b32  	%r5, %r1, 1;
	setp.eq.b32 	%p2, %r5, 1;
	vote.sync.ballot.b32 	%r6, %p2, %r3;
	mul.wide.u32 	%rd5, %r1, 4;
	add.s64 	%rd6, %rd3, %rd5;
	st.global.u32 	[%rd6], %r6;
	and.b32  	%r7, %r6, %r4;
	popc.b32 	%r8, %r7;
	add.s64 	%rd7, %rd4, %rd5;
	st.global.u32 	[%rd7], %r8;
$L__BB0_2:
	ret;

}


// ===== COMPILED SASS (sm_100) =====

	.target	sm_100

	.elftype	@"ET_EXEC"


//--------------------- .note.nv.tkinfo           --------------------------
	.section	.note.nv.tkinfo,"",@"SHT_NOTE"
	.sectionflags	@"SHF_NOTE_NV_TKINFO"
	.tkinfo
        /*0018*/ 	.word	0x00000002
        /*0030*/ 	.string	""
        /*0030*/ 	.string	"ptxas"
        /*0030*/ 	.string	"Cuda compilation tools, release 13.0, V13.0.88"
        /*0030*/ 	.string	"Build cuda_13.0.r13.0/compiler.36424714_0"
        /*0030*/ 	.string	"-arch sm_100 -m 64 "



//--------------------- .note.nv.cuinfo           --------------------------
	.section	.note.nv.cuinfo,"",@"SHT_NOTE"
	.sectionflags	@"SHF_NOTE_NV_CUINFO"
        /*0018*/ 	.short	0x0002
        /*001a*/ 	.short	0x0064
        /*001c*/ 	.short	0x0082
	.zero		2


//--------------------- .nv.info                  --------------------------
	.section	.nv.info,"",@"SHT_CUDA_INFO"
	.align	4


	//----- nvinfo : EIATTR_REGCOUNT
	.align		4
        /*0000*/ 	.byte	0x04, 0x2f
        /*0002*/ 	.short	(.L_1 - .L_0)
	.align		4
.L_0:
        /*0004*/ 	.word	index@(_Z13ballot_kernelPiS_i)
        /*0008*/ 	.word	0x0000000e


	//----- nvinfo : EIATTR_FRAME_SIZE
	.align		4
.L_1:
        /*000c*/ 	.byte	0x04, 0x11
        /*000e*/ 	.short	(.L_3 - .L_2)
	.align		4
.L_2:
        /*0010*/ 	.word	index@(_Z13ballot_kernelPiS_i)
        /*0014*/ 	.word	0x00000000


	//----- nvinfo : EIATTR_MIN_STACK_SIZE
	.align		4
.L_3:
        /*0018*/ 	.byte	0x04, 0x12
        /*001a*/ 	.short	(.L_5 - .L_4)
	.align		4
.L_4:
        /*001c*/ 	.word	index@(_Z13ballot_kernelPiS_i)
        /*0020*/ 	.word	0x00000000
.L_5:


//--------------------- .nv.compat                --------------------------
	.section	.nv.compat,"",@"SHT_CUDA_COMPAT_INFO"
	.align	4
        /*0000*/ 	.byte	0x02, 0x09, 0x00, 0x00, 0x02, 0x02, 0x01, 0x00, 0x02, 0x05, 0x05, 0x00, 0x03, 0x07, 0x01, 0x01
        /*0010*/ 	.byte	0x02, 0x03, 0x00, 0x00, 0x02, 0x06, 0x01, 0x00, 0x04, 0x0b, 0x08, 0x00, 0x09, 0x00, 0x00, 0x00
        /*0020*/ 	.byte	0x00, 0x00, 0x00, 0x00


//--------------------- .nv.info._Z13ballot_kernelPiS_i --------------------------
	.section	.nv.info._Z13ballot_kernelPiS_i,"",@"SHT_CUDA_INFO"
	.sectionflags	@""
	.align	4


	//----- nvinfo : EIATTR_CUDA_API_VERSION
	.align		4
        /*0000*/ 	.byte	0x04, 0x37
        /*0002*/ 	.short	(.L_7 - .L_6)
.L_6:
        /*0004*/ 	.word	0x00000082


	//----- nvinfo : EIATTR_KPARAM_INFO
	.align		4
.L_7:
        /*0008*/ 	.byte	0x04, 0x17
        /*000a*/ 	.short	(.L_9 - .L_8)
.L_8:
        /*000c*/ 	.word	0x00000000
        /*0010*/ 	.short	0x0002
        /*0012*/ 	.short	0x0010
        /*0014*/ 	.byte	0x00, 0xf0, 0x11, 0x00


	//----- nvinfo : EIATTR_KPARAM_INFO
	.align		4
.L_9:
        /*0018*/ 	.byte	0x04, 0x17
        /*001a*/ 	.short	(.L_11 - .L_10)
.L_10:
        /*001c*/ 	.word	0x00000000
        /*0020*/ 	.short	0x0001
        /*0022*/ 	.short	0x0008
        /*0024*/ 	.byte	0x00, 0xf5, 0x21, 0x00


	//----- nvinfo : EIATTR_KPARAM_INFO
	.align		4
.L_11:
        /*0028*/ 	.byte	0x04, 0x17
        /*002a*/ 	.short	(.L_13 - .L_12)
.L_12:
        /*002c*/ 	.word	0x00000000
        /*0030*/ 	.short	0x0000
        /*0032*/ 	.short	0x0000
        /*0034*/ 	.byte	0x00, 0xf5, 0x21, 0x00


	//----- nvinfo : EIATTR_SPARSE_MMA_MASK
	.align		4
.L_13:
        /*0038*/ 	.byte	0x03, 0x50
        /*003a*/ 	.short	0x0000


	//----- nvinfo : EIATTR_MAXREG_COUNT
	.align		4
        /*003c*/ 	.byte	0x03, 0x1b
        /*003e*/ 	.short	0x00ff


	//----- nvinfo : EIATTR_MERCURY_ISA_VERSION
	.align		4
        /*0040*/ 	.byte	0x03, 0x5f
        /*0042*/ 	.short	0x0101


	//----- nvinfo : EIATTR_COOP_GROUP_MASK_REGIDS
	.align		4
        /*0044*/ 	.byte	0x04, 0x29
        /*0046*/ 	.short	(.L_15 - .L_14)


	//   ....[0]....
.L_14:
        /*0048*/ 	.word	0xffffffff


	//----- nvinfo : EIATTR_COOP_GROUP_INSTR_OFFSETS
	.align		4
.L_15:
        /*004c*/ 	.byte	0x04, 0x28
        /*004e*/ 	.short	(.L_17 - .L_16)


	//   ....[0]....
.L_16:
        /*0050*/ 	.word	0x000000c0


	//----- nvinfo : EIATTR_VRC_CTA_INIT_COUNT
	.align		4
.L_17:
        /*0054*/ 	.byte	0x02, 0x4a
	.zero		1
	.zero		1


	//----- nvinfo : EIATTR_EXIT_INSTR_OFFSETS
	.align		4
        /*0058*/ 	.byte	0x04, 0x1c
        /*005a*/ 	.short	(.L_19 - .L_18)


	//   ....[0]....
.L_18:
        /*005c*/ 	.word	0x00000040


	//   ....[1]....
        /*0060*/ 	.word	0x00000130


	//----- nvinfo : EIATTR_CBANK_PARAM_SIZE
	.align		4
.L_19:
        /*0064*/ 	.byte	0x03, 0x19
        /*0066*/ 	.short	0x0014


	//----- nvinfo : EIATTR_PARAM_CBANK
	.align		4
        /*0068*/ 	.byte	0x04, 0x0a
        /*006a*/ 	.short	(.L_21 - .L_20)
	.align		4
.L_20:
        /*006c*/ 	.word	index@(.nv.constant0._Z13ballot_kernelPiS_i)
        /*0070*/ 	.short	0x0380
        /*0072*/ 	.short	0x0014


	//----- nvinfo : EIATTR_SW_WAR
	.align		4
.L_21:
        /*0074*/ 	.byte	0x04, 0x36
        /*0076*/ 	.short	(.L_23 - .L_22)
.L_22:
        /*0078*/ 	.word	0x00000008
.L_23:


//--------------------- .nv.callgraph             --------------------------
	.section	.nv.callgraph,"",@"SHT_CUDA_CALLGRAPH"
	.align	4
	.sectionentsize	8
	.align		4
        /*0000*/ 	.word	0x00000000
	.align		4
        /*0004*/ 	.word	0xffffffff
	.align		4
        /*0008*/ 	.word	0x00000000
	.align		4
        /*000c*/ 	.word	0xfffffffe
	.align		4
        /*0010*/ 	.word	0x00000000
	.align		4
        /*0014*/ 	.word	0xfffffffd
	.align		4
        /*0018*/ 	.word	0x00000000
	.align		4
        /*001c*/ 	.word	0xfffffffc


//--------------------- .text._Z13ballot_kernelPiS_i --------------------------
	.section	.text._Z13ballot_kernelPiS_i,"ax",@progbits
	.align	128
        .global         _Z13ballot_kernelPiS_i
        .type           _Z13ballot_kernelPiS_i,@function
        .size           _Z13ballot_kernelPiS_i,(.L_x_1 - _Z13ballot_kernelPiS_i)
        .other          _Z13ballot_kernelPiS_i,@"STO_CUDA_ENTRY STV_DEFAULT"
_Z13ballot_kernelPiS_i:
.text._Z13ballot_kernelPiS_i:
[----:B------:R-:W-:Y:S01]  /*0000*/  LDC R1, c[0x0][0x37c] ;  /* 0x0000df00ff017b82 */ /* 0x000fe20000000800 */
[----:B------:R-:W0:Y:S01]  /*0010*/  S2R R11, SR_TID.X ;  /* 0x00000000000b7919 */ /* 0x000e220000002100 */
[----:B------:R-:W0:Y:S02]  /*0020*/  LDCU UR4, c[0x0][0x390] ;  /* 0x00007200ff0477ac */ /* 0x000e240008000800 */
[----:B0-----:R-:W-:-:S13]  /*0030*/  ISETP.GE.U32.AND P0, PT, R11, UR4, PT ;  /* 0x000000040b007c0c */ /* 0x001fda000bf06070 */
[----:B------:R-:W-:Y:S05]  /*0040*/  @P0 EXIT ;  /* 0x000000000000094d */ /* 0x000fea0003800000 */
[----:B------:R-:W-:Y:S01]  /*0050*/  LOP3.LUT R0, R11, 0x1, RZ, 0xc0, !PT ;  /* 0x000000010b007812 */ /* 0x000fe200078ec0ff */
[----:B------:R-:W0:Y:S01]  /*0060*/  LDC.64 R2, c[0x0][0x388] ;  /* 0x0000e200ff027b82 */ /* 0x000e220000000a00 */
[----:B------:R-:W1:Y:S02]  /*0070*/  LDCU.64 UR4, c[0x0][0x358] ;  /* 0x00006b00ff0477ac */ /* 0x000e640008000a00 */
[----:B------:R-:W-:Y:S01]  /*0080*/  ISETP.NE.U32.AND P0, PT, R0, 0x1, PT ;  /* 0x000000010000780c */ /* 0x000fe20003f05070 */
[----:B------:R-:W-:-:S04]  /*0090*/  IMAD.MOV.U32 R0, RZ, RZ, -0x1 ;  /* 0xffffffffff007424 */ /* 0x000fc800078e00ff */
[----:B------:R-:W2:Y:S01]  /*00a0*/  LDC.64 R4, c[0x0][0x380] ;  /* 0x0000e000ff047b82 */ /* 0x000ea20000000a00 */
[----:B------:R-:W-:-:S07]  /*00b0*/  SHF.L.U32 R0, R0, R11, RZ ;  /* 0x0000000b00007219 */ /* 0x000fce00000006ff */
[----:B------:R-:W-:-:S04]  /*00c0*/  VOTE.ANY R7, PT, !P0 ;  /* 0x0000000000077806 */ /* 0x000fc800040e0100 */
[----:B------:R-:W-:-:S04]  /*00d0*/  LOP3.LUT R0, R7, R0, RZ, 0xc0, !PT ;  /* 0x0000000007007212 */ /* 0x000fc800078ec0ff */
[----:B------:R-:W3:Y:S01]  /*00e0*/  POPC R9, R0 ;  /* 0x0000000000097309 */ /* 0x000ee20000000000 */
[----:B0-----:R-:W-:-:S05]  /*00f0*/  IMAD.WIDE.U32 R2, R11, 0x4, R2 ;  /* 0x000000040b027825 */ /* 0x001fca00078e0002 */
[----:B-1----:R-:W-:Y:S01]  /*0100*/  STG.E desc[UR4][R2.64], R7 ;  /* 0x0000000702007986 */ /* 0x002fe2000c101904 */
[----:B--2---:R-:W-:-:S05]  /*0110*/  IMAD.WIDE.U32 R4, R11, 0x4, R4 ;  /* 0x000000040b047825 */ /* 0x004fca00078e0004 */
[----:B---3--:R-:W-:Y:S01]  /*0120*/  STG.E desc[UR4][R4.64], R9 ;  /* 0x0000000904007986 */ /* 0x008fe2000c101904 */
[----:B------:R-:W-:Y:S05]  /*0130*/  EXIT ;  /* 0x000000000000794d */ /* 0x000fea0003800000 */
.L_x_0:
[----:B------:R-:W-:-:S00]  /*0140*/  BRA `(.L_x_0) ;  /* 0xfffffffc00fc7947 */ /* 0x000fc0000383ffff */
[----:B------:R-:W-:-:S00]  /*0150*/  NOP ;  /* 0x0000000000007918 */ /* 0x000fc00000000000 */
        /* <DEDUP_REMOVED lines=10> */
.L_x_1:


//--------------------- .nv.shared.reserved.0     --------------------------
	.section	.nv.shared.reserved.0,"aw",@nobits
	.weak		__nv_reservedSMEM_offset_0_alias
	.size		__nv_reservedSMEM_offset_0_alias, 0, 64
	.other		__nv_reservedSMEM_offset_0_alias,@"STO_CUDA_RESERVED_SHARED STV_DEFAULT"
__nv_reservedSMEM_offset_0_alias:
	.zero		0
	.zero		64


//--------------------- .nv.constant0._Z13ballot_kernelPiS_i --------------------------
	.section	.nv.constant0._Z13ballot_kernelPiS_i,"a",@progbits
	.sectionflags	@""
	.align	4
.nv.constant0._Z13ballot_kernelPiS_i:
	.zero		916


//--------------------- SYMBOLS --------------------------

	.type		.nv.reservedSmem.offset0,@object
	.size		.nv.reservedSmem.offset0,0x4
